//
// Generated by NVIDIA NVVM Compiler
//
// Compiler Build ID: CL-36424714
// Cuda compilation tools, release 13.0, V13.0.88
// Based on NVVM 20.0.0
//

.version 9.0
.target sm_100
.address_size 64

	// .globl	_Z12histo_kernelPjS_jj
// _ZZ12histo_kernelPjS_jjE13histo_private has been demoted

.visible .entry _Z12histo_kernelPjS_jj(
	.param .u64 .ptr .align 1 _Z12histo_kernelPjS_jj_param_0,
	.param .u64 .ptr .align 1 _Z12histo_kernelPjS_jj_param_1,
	.param .u32 _Z12histo_kernelPjS_jj_param_2,
	.param .u32 _Z12histo_kernelPjS_jj_param_3
)
{
	.reg .pred 	%p<5>;
	.reg .b32 	%r<22>;
	.reg .b64 	%rd<9>;
	// demoted variable
	.shared .align 4 .b8 _ZZ12histo_kernelPjS_jjE13histo_private[16384];
	ld.param.u64 	%rd2, [_Z12histo_kernelPjS_jj_param_0];
	ld.param.u64 	%rd3, [_Z12histo_kernelPjS_jj_param_1];
	ld.param.u32 	%r7, [_Z12histo_kernelPjS_jj_param_2];
	mov.u32 	%r8, %ctaid.x;
	mov.u32 	%r1, %ntid.x;
	mov.u32 	%r9, %tid.x;
	mad.lo.s32 	%r2, %r8, %r1, %r9;
	setp.gt.s32 	%p1, %r2, 4095;
	shl.b32 	%r10, %r2, 2;
	mov.u32 	%r11, _ZZ12histo_kernelPjS_jjE13histo_private;
	add.s32 	%r3, %r11, %r10;
	@%p1 bra 	$L__BB0_2;
	mov.b32 	%r12, 0;
	st.shared.u32 	[%r3], %r12;
$L__BB0_2:
	bar.sync 	0;
	setp.ge.u32 	%p2, %r2, %r7;
	@%p2 bra 	$L__BB0_5;
	cvta.to.global.u64 	%rd1, %rd2;
	mov.u32 	%r13, %nctaid.x;
	mul.lo.s32 	%r4, %r1, %r13;
	mov.u32 	%r21, %r2;
$L__BB0_4:
	mul.wide.s32 	%rd4, %r21, 4;
	add.s64 	%rd5, %rd1, %rd4;
	ld.global.u32 	%r14, [%rd5];
	shl.b32 	%r15, %r14, 2;
	add.s32 	%r17, %r11, %r15;
	atom.shared.add.u32 	%r18, [%r17], 1;
	add.s32 	%r21, %r21, %r4;
	setp.lt.u32 	%p3, %r21, %r7;
	@%p3 bra 	$L__BB0_4;
$L__BB0_5:
	setp.gt.s32 	%p4, %r2, 4095;
	bar.sync 	0;
	@%p4 bra 	$L__BB0_7;
	cvta.to.global.u64 	%rd6, %rd3;
	mul.wide.s32 	%rd7, %r2, 4;
	add.s64 	%rd8, %rd6, %rd7;
	ld.shared.u32 	%r19, [%r3];
	atom.global.add.u32 	%r20, [%rd8], %r19;
$L__BB0_7:
	ret;

}


// ===== COMPILED SASS (sm_100) =====

	.target	sm_100

	.elftype	@"ET_EXEC"


//--------------------- .note.nv.tkinfo           --------------------------
	.section	.note.nv.tkinfo,"",@"SHT_NOTE"
	.sectionflags	@"SHF_NOTE_NV_TKINFO"
	.tkinfo
        /*0018*/ 	.word	0x00000002
        /*0030*/ 	.string	""
        /*0030*/ 	.string	"ptxas"
        /*0030*/ 	.string	"Cuda compilation tools, release 13.0, V13.0.88"
        /*0030*/ 	.string	"Build cuda_13.0.r13.0/compiler.36424714_0"
        /*0030*/ 	.string	"-arch sm_100 -m 64 "



//--------------------- .note.nv.cuinfo           --------------------------
	.section	.note.nv.cuinfo,"",@"SHT_NOTE"
	.sectionflags	@"SHF_NOTE_NV_CUINFO"
        /*0018*/ 	.short	0x0002
        /*001a*/ 	.short	0x0064
        /*001c*/ 	.short	0x0082
	.zero		2


//--------------------- .nv.info                  --------------------------
	.section	.nv.info,"",@"SHT_CUDA_INFO"
	.align	4


	//----- nvinfo : EIATTR_REGCOUNT
	.align		4
        /*0000*/ 	.byte	0x04, 0x2f
        /*0002*/ 	.short	(.L_1 - .L_0)
	.align		4
.L_0:
        /*0004*/ 	.word	index@(_Z12histo_kernelPjS_jj)
        /*0008*/ 	.word	0x0000000c


	//----- nvinfo : EIATTR_FRAME_SIZE
	.align		4
.L_1:
        /*000c*/ 	.byte	0x04, 0x11
        /*000e*/ 	.short	(.L_3 - .L_2)
	.align		4
.L_2:
        /*0010*/ 	.word	index@(_Z12histo_kernelPjS_jj)
        /*0014*/ 	.word	0x00000000


	//----- nvinfo : EIATTR_MIN_STACK_SIZE
	.align		4
.L_3:
        /*0018*/ 	.byte	0x04, 0x12
        /*001a*/ 	.short	(.L_5 - .L_4)
	.align		4
.L_4:
        /*001c*/ 	.word	index@(_Z12histo_kernelPjS_jj)
        /*0020*/ 	.word	0x00000000
.L_5:


//--------------------- .nv.compat                --------------------------
	.section	.nv.compat,"",@"SHT_CUDA_COMPAT_INFO"
	.align	4
        /*0000*/ 	.byte	0x02, 0x09, 0x00, 0x00, 0x02, 0x02, 0x01, 0x00, 0x02, 0x05, 0x05, 0x00, 0x03, 0x07, 0x01, 0x01
        /*0010*/ 	.byte	0x02, 0x03, 0x00, 0x00, 0x02, 0x06, 0x01, 0x00, 0x04, 0x0b, 0x08, 0x00, 0x09, 0x00, 0x00, 0x00
        /*0020*/ 	.byte	0x00, 0x00, 0x00, 0x00


//--------------------- .nv.info._Z12histo_kernelPjS_jj --------------------------
	.section	.nv.info._Z12histo_kernelPjS_jj,"",@"SHT_CUDA_INFO"
	.sectionflags	@""
	.align	4


	//----- nvinfo : EIATTR_CUDA_API_VERSION
	.align		4
        /*0000*/ 	.byte	0x04, 0x37
        /*0002*/ 	.short	(.L_7 - .L_6)
.L_6:
        /*0004*/ 	.word	0x00000082


	//----- nvinfo : EIATTR_KPARAM_INFO
	.align		4
.L_7:
        /*0008*/ 	.byte	0x04, 0x17
        /*000a*/ 	.short	(.L_9 - .L_8)
.L_8:
        /*000c*/ 	.word	0x00000000
        /*0010*/ 	.short	0x0003
        /*0012*/ 	.short	0x0014
        /*0014*/ 	.byte	0x00, 0xf0, 0x11, 0x00


	//----- nvinfo : EIATTR_KPARAM_INFO
	.align		4
.L_9:
        /*0018*/ 	.byte	0x04, 0x17
        /*001a*/ 	.short	(.L_11 - .L_10)
.L_10:
        /*001c*/ 	.word	0x00000000
        /*0020*/ 	.short	0x0002
        /*0022*/ 	.short	0x0010
        /*0024*/ 	.byte	0x00, 0xf0, 0x11, 0x00


	//----- nvinfo : EIATTR_KPARAM_INFO
	.align		4
.L_11:
        /*0028*/ 	.byte	0x04, 0x17
        /*002a*/ 	.short	(.L_13 - .L_12)
.L_12:
        /*002c*/ 	.word	0x00000000
        /*0030*/ 	.short	0x0001
        /*0032*/ 	.short	0x0008
        /*0034*/ 	.byte	0x00, 0xf5, 0x21, 0x00


	//----- nvinfo : EIATTR_KPARAM_INFO
	.align		4
.L_13:
        /*0038*/ 	.byte	0x04, 0x17
        /*003a*/ 	.short	(.L_15 - .L_14)
.L_14:
        /*003c*/ 	.word	0x00000000
        /*0040*/ 	.short	0x0000
        /*0042*/ 	.short	0x0000
        /*0044*/ 	.byte	0x00, 0xf5, 0x21, 0x00


	//----- nvinfo : EIATTR_SPARSE_MMA_MASK
	.align		4
.L_15:
        /*0048*/ 	.byte	0x03, 0x50
        /*004a*/ 	.short	0x0000


	//----- nvinfo : EIATTR_MAXREG_COUNT
	.align		4
        /*004c*/ 	.byte	0x03, 0x1b
        /*004e*/ 	.short	0x00ff


	//----- nvinfo : EIATTR_NUM_BARRIERS
	.align		4
        /*0050*/ 	.byte	0x02, 0x4c
        /*0052*/ 	.byte	0x01
	.zero		1


	//----- nvinfo : EIATTR_MERCURY_ISA_VERSION
	.align		4
        /*0054*/ 	.byte	0x03, 0x5f
        /*0056*/ 	.short	0x0101


	//----- nvinfo : EIATTR_VRC_CTA_INIT_COUNT
	.align		4
        /*0058*/ 	.byte	0x02, 0x4a
	.zero		1
	.zero		1


	//----- nvinfo : EIATTR_EXIT_INSTR_OFFSETS
	.align		4
        /*005c*/ 	.byte	0x04, 0x1c
        /*005e*/ 	.short	(.L_17 - .L_16)


	//   ....[0]....
.L_16:
        /*0060*/ 	.word	0x000001e0


	//   ....[1]....
        /*0064*/ 	.word	0x00000230


	//----- nvinfo : EIATTR_CRS_STACK_SIZE
	.align		4
.L_17:
        /*0068*/ 	.byte	0x04, 0x1e
        /*006a*/ 	.short	(.L_19 - .L_18)
.L_18:
        /*006c*/ 	.word	0x00000000


	//----- nvinfo : EIATTR_CBANK_PARAM_SIZE
	.align		4
.L_19:
        /*0070*/ 	.byte	0x03, 0x19
        /*0072*/ 	.short	0x0018


	//----- nvinfo : EIATTR_PARAM_CBANK
	.align		4
        /*0074*/ 	.byte	0x04, 0x0a
        /*0076*/ 	.short	(.L_21 - .L_20)
	.align		4
.L_20:
        /*0078*/ 	.word	index@(.nv.constant0._Z12histo_kernelPjS_jj)
        /*007c*/ 	.short	0x0380
        /*007e*/ 	.short	0x0018


	//----- nvinfo : EIATTR_SW_WAR
	.align		4
.L_21:
        /*0080*/ 	.byte	0x04, 0x36
        /*0082*/ 	.short	(.L_23 - .L_22)
.L_22:
        /*0084*/ 	.word	0x00000008
.L_23:


//--------------------- .nv.callgraph             --------------------------
	.section	.nv.callgraph,"",@"SHT_CUDA_CALLGRAPH"
	.align	4
	.sectionentsize	8
	.align		4
        /*0000*/ 	.word	0x00000000
	.align		4
        /*0004*/ 	.word	0xffffffff
	.align		4
        /*0008*/ 	.word	0x00000000
	.align		4
        /*000c*/ 	.word	0xfffffffe
	.align		4
        /*0010*/ 	.word	0x00000000
	.align		4
        /*0014*/ 	.word	0xfffffffd
	.align		4
        /*0018*/ 	.word	0x00000000
	.align		4
        /*001c*/ 	.word	0xfffffffc


//--------------------- .text._Z12histo_kernelPjS_jj --------------------------
	.section	.text._Z12histo_kernelPjS_jj,"ax",@progbits
	.align	128
        .global         _Z12histo_kernelPjS_jj
        .type           _Z12histo_kernelPjS_jj,@function
        .size           _Z12histo_kernelPjS_jj,(.L_x_4 - _Z12histo_kernelPjS_jj)
        .other          _Z12histo_kernelPjS_jj,@"STO_CUDA_ENTRY STV_DEFAULT"
_Z12histo_kernelPjS_jj:
.text._Z12histo_kernelPjS_jj:
[----:B------:R-:W-:Y:S01]  /*0000*/  LDC R1, c[0x0][0x37c] ;  /* 0x0000df00ff017b82 */ /* 0x000fe20000000800 */
[----:B------:R-:W0:Y:S07]  /*0010*/  S2R R7, SR_TID.X ;  /* 0x0000000000077919 */ /* 0x000e2e0000002100 */
[----:B------:R-:W0:Y:S01]  /*0020*/  S2UR UR4, SR_CTAID.X ;  /* 0x00000000000479c3 */ /* 0x000e220000002500 */
[----:B------:R-:W1:Y:S01]  /*0030*/  LDCU UR8, c[0x0][0x390] ;  /* 0x00007200ff0877ac */ /* 0x000e620008000800 */
[----:B------:R-:W-:Y:S01]  /*0040*/  BSSY.RECONVERGENT B0, `(.L_x_0) ;  /* 0x0000018000007945 */ /* 0x000fe20003800200 */
[----:B------:R-:W2:Y:S05]  /*0050*/  LDCU.64 UR6, c[0x0][0x358] ;  /* 0x00006b00ff0677ac */ /* 0x000eaa0008000a00 */
[----:B------:R-:W0:Y:S08]  /*0060*/  LDC R6, c[0x0][0x360] ;  /* 0x0000d800ff067b82 */ /* 0x000e300000000800 */
[----:B------:R-:W3:Y:S01]  /*0070*/  S2UR UR5, SR_CgaCtaId ;  /* 0x00000000000579c3 */ /* 0x000ee20000008800 */
[----:B0-----:R-:W-:Y:S01]  /*0080*/  IMAD R7, R6, UR4, R7 ;  /* 0x0000000406077c24 */ /* 0x001fe2000f8e0207 */
[----:B------:R-:W-:-:S04]  /*0090*/  UMOV UR4, 0x400 ;  /* 0x0000040000047882 */ /* 0x000fc80000000000 */
[C---:B------:R-:W-:Y:S02]  /*00a0*/  ISETP.GT.AND P0, PT, R7.reuse, 0xfff, PT ;  /* 0x00000fff0700780c */ /* 0x040fe40003f04270 */
[----:B-1----:R-:W-:Y:S01]  /*00b0*/  ISETP.GE.U32.AND P1, PT, R7, UR8, PT ;  /* 0x0000000807007c0c */ /* 0x002fe2000bf26070 */
[----:B---3--:R-:W-:-:S06]  /*00c0*/  ULEA UR4, UR5, UR4, 0x18 ;  /* 0x0000000405047291 */ /* 0x008fcc000f8ec0ff */
[----:B------:R-:W-:-:S05]  /*00d0*/  LEA R0, R7, UR4, 0x2 ;  /* 0x0000000407007c11 */ /* 0x000fca000f8e10ff */
[----:B------:R0:W-:Y:S01]  /*00e0*/  @!P0 STS [R0], RZ ;  /* 0x000000ff00008388 */ /* 0x0001e20000000800 */
[----:B------:R-:W-:Y:S06]  /*00f0*/  BAR.SYNC.DEFER_BLOCKING 0x0 ;  /* 0x0000000000007b1d */ /* 0x000fec0000010000 */
[----:B--2---:R-:W-:Y:S05]  /*0100*/  @P1 BRA `(.L_x_1) ;  /* 0x00000000002c1947 */ /* 0x004fea0003800000 */
[----:B------:R-:W1:Y:S01]  /*0110*/  LDC.64 R4, c[0x0][0x380] ;  /* 0x0000e000ff047b82 */ /* 0x000e620000000a00 */
[----:B------:R-:W2:Y:S01]  /*0120*/  LDCU UR5, c[0x0][0x370] ;  /* 0x00006e00ff0577ac */ /* 0x000ea20008000800 */
[----:B------:R-:W-:Y:S02]  /*0130*/  IMAD.MOV.U32 R9, RZ, RZ, R7 ;  /* 0x000000ffff097224 */ /* 0x000fe400078e0007 */
[----:B--2---:R-:W-:-:S07]  /*0140*/  IMAD R6, R6, UR5, RZ ;  /* 0x0000000506067c24 */ /* 0x004fce000f8e02ff */
.L_x_2:
[----:B-1----:R-:W-:-:S06]  /*0150*/  IMAD.WIDE R2, R9, 0x4, R4 ;  /* 0x0000000409027825 */ /* 0x002fcc00078e0204 */
[----:B--2---:R-:W2:Y:S01]  /*0160*/  LDG.E R2, desc[UR6][R2.64] ;  /* 0x0000000602027981 */ /* 0x004ea2000c1e1900 */
[----:B------:R-:W-:-:S04]  /*0170*/  IADD3 R9, PT, PT, R6, R9, RZ ;  /* 0x0000000906097210 */ /* 0x000fc80007ffe0ff */
[----:B------:R-:W-:Y:S02]  /*0180*/  ISETP.GE.U32.AND P1, PT, R9, UR8, PT ;  /* 0x0000000809007c0c */ /* 0x000fe4000bf26070 */
[----:B--2---:R-:W-:-:S05]  /*0190*/  LEA R8, R2, UR4, 0x2 ;  /* 0x0000000402087c11 */ /* 0x004fca000f8e10ff */
[----:B------:R2:W-:Y:S06]  /*01a0*/  ATOMS.POPC.INC.32 RZ, [R8+URZ] ;  /* 0x0000000008ff7f8c */ /* 0x0005ec000d8000ff */
[----:B------:R-:W-:Y:S05]  /*01b0*/  @!P1 BRA `(.L_x_2) ;  /* 0xfffffffc00e49947 */ /* 0x000fea000383ffff */
.L_x_1:
[----:B------:R-:W-:Y:S05]  /*01c0*/  BSYNC.RECONVERGENT B0 ;  /* 0x0000000000007941 */ /* 0x000fea0003800200 */
.L_x_0:
[----:B------:R-:W-:Y:S06]  /*01d0*/  BAR.SYNC.DEFER_BLOCKING 0x0 ;  /* 0x0000000000007b1d */ /* 0x000fec0000010000 */
[----:B------:R-:W-:Y:S05]  /*01e0*/  @P0 EXIT ;  /* 0x000000000000094d */ /* 0x000fea0003800000 */
[----:B------:R-:W1:Y:S01]  /*01f0*/  LDS R5, [R0] ;  /* 0x0000000000057984 */ /* 0x000e620000000800 */
[----:B------:R-:W3:Y:S02]  /*0200*/  LDC.64 R2, c[0x0][0x388] ;  /* 0x0000e200ff027b82 */ /* 0x000ee40000000a00 */
[----:B---3--:R-:W-:-:S05]  /*0210*/  IMAD.WIDE R2, R7, 0x4, R2 ;  /* 0x0000000407027825 */ /* 0x008fca00078e0202 */
[----:B-1----:R-:W-:Y:S01]  /*0220*/  REDG.E.ADD.STRONG.GPU desc[UR6][R2.64], R5 ;  /* 0x000000050200798e */ /* 0x002fe2000c12e106 */
[----:B------:R-:W-:Y:S05]  /*0230*/  EXIT ;  /* 0x000000000000794d */ /* 0x000fea0003800000 */
.L_x_3:
[----:B------:R-:W-:-:S00]  /*0240*/  BRA `(.L_x_3) ;  /* 0xfffffffc00fc7947 */ /* 0x000fc0000383ffff */
[----:B------:R-:W-:-:S00]  /*0250*/  NOP ;  /* 0x0000000000007918 */ /* 0x000fc00000000000 */
        /* <DEDUP_REMOVED lines=10> */
.L_x_4:


//--------------------- .nv.shared._Z12histo_kernelPjS_jj --------------------------
	.section	.nv.shared._Z12histo_kernelPjS_jj,"aw",@nobits
	.sectionflags	@""
	.align	4
.nv.shared._Z12histo_kernelPjS_jj:
	.zero		17408


//--------------------- .nv.shared.reserved.0     --------------------------
	.section	.nv.shared.reserved.0,"aw",@nobits
	.weak		__nv_reservedSMEM_offset_0_alias
	.size		__nv_reservedSMEM_offset_0_alias, 0, 64
	.other		__nv_reservedSMEM_offset_0_alias,@"STO_CUDA_RESERVED_SHARED STV_DEFAULT"
__nv_reservedSMEM_offset_0_alias:
	.zero		0
	.zero		64


//--------------------- .nv.constant0._Z12histo_kernelPjS_jj --------------------------
	.section	.nv.constant0._Z12histo_kernelPjS_jj,"a",@progbits
	.sectionflags	@""
	.align	4
.nv.constant0._Z12histo_kernelPjS_jj:
	.zero		920


//--------------------- SYMBOLS --------------------------

	.type		.nv.reservedSmem.offset0,@object
	.size		.nv.reservedSmem.offset0,0x4
	.type		.nv.reservedSmem.cap,@object
	.size		.nv.reservedSmem.cap,0x4
